//
// Generated by NVIDIA NVVM Compiler
//
// Compiler Build ID: CL-36424714
// Cuda compilation tools, release 13.0, V13.0.88
// Based on NVVM 20.0.0
//

.version 9.0
.target sm_100
.address_size 64

	// .globl	_Z13parallel_scanPfS_i
.extern .shared .align 16 .b8 temp_buf[];

.visible .entry _Z13parallel_scanPfS_i(
	.param .u64 .ptr .align 1 _Z13parallel_scanPfS_i_param_0,
	.param .u64 .ptr .align 1 _Z13parallel_scanPfS_i_param_1,
	.param .u32 _Z13parallel_scanPfS_i_param_2
)
{
	.reg .pred 	%p<5>;
	.reg .b32 	%r<35>;
	.reg .b32 	%f<10>;
	.reg .b64 	%rd<9>;

	ld.param.u64 	%rd1, [_Z13parallel_scanPfS_i_param_0];
	ld.param.u64 	%rd2, [_Z13parallel_scanPfS_i_param_1];
	ld.param.u32 	%r8, [_Z13parallel_scanPfS_i_param_2];
	mov.u32 	%r1, %tid.x;
	setp.eq.s32 	%p1, %r1, 0;
	mov.f32 	%f9, 0f00000000;
	@%p1 bra 	$L__BB0_2;
	cvta.to.global.u64 	%rd3, %rd2;
	add.s32 	%r9, %r1, -1;
	mul.wide.u32 	%rd4, %r9, 4;
	add.s64 	%rd5, %rd3, %rd4;
	ld.global.f32 	%f9, [%rd5];
$L__BB0_2:
	shl.b32 	%r11, %r1, 2;
	mov.u32 	%r12, temp_buf;
	add.s32 	%r2, %r12, %r11;
	st.shared.f32 	[%r2], %f9;
	bar.sync 	0;
	setp.lt.s32 	%p2, %r8, 2;
	mov.b32 	%r34, 0;
	@%p2 bra 	$L__BB0_8;
	mov.b32 	%r33, 0;
	mov.b32 	%r32, 1;
$L__BB0_4:
	xor.b32  	%r34, %r33, 1;
	setp.lt.s32 	%p3, %r1, %r32;
	@%p3 bra 	$L__BB0_6;
	mad.lo.s32 	%r15, %r33, %r8, %r1;
	sub.s32 	%r16, %r15, %r32;
	shl.b32 	%r17, %r16, 2;
	add.s32 	%r19, %r12, %r17;
	ld.shared.f32 	%f4, [%r19];
	mul.lo.s32 	%r20, %r34, %r8;
	shl.b32 	%r21, %r20, 2;
	add.s32 	%r22, %r2, %r21;
	ld.shared.f32 	%f5, [%r22];
	add.f32 	%f6, %f4, %f5;
	st.shared.f32 	[%r22], %f6;
	bra.uni 	$L__BB0_7;
$L__BB0_6:
	mul.lo.s32 	%r23, %r33, %r8;
	shl.b32 	%r24, %r23, 2;
	add.s32 	%r25, %r2, %r24;
	ld.shared.f32 	%f7, [%r25];
	mul.lo.s32 	%r26, %r34, %r8;
	shl.b32 	%r27, %r26, 2;
	add.s32 	%r28, %r2, %r27;
	st.shared.f32 	[%r28], %f7;
$L__BB0_7:
	bar.sync 	0;
	shl.b32 	%r32, %r32, 1;
	setp.lt.s32 	%p4, %r32, %r8;
	mov.u32 	%r33, %r34;
	@%p4 bra 	$L__BB0_4;
$L__BB0_8:
	cvta.to.global.u64 	%rd6, %rd1;
	mul.lo.s32 	%r29, %r34, %r8;
	shl.b32 	%r30, %r29, 2;
	add.s32 	%r31, %r2, %r30;
	ld.shared.f32 	%f8, [%r31];
	mul.wide.u32 	%rd7, %r1, 4;
	add.s64 	%rd8, %rd6, %rd7;
	st.global.f32 	[%rd8], %f8;
	ret;

}


// ===== COMPILED SASS (sm_100) =====

	.target	sm_100

	.elftype	@"ET_EXEC"


//--------------------- .note.nv.tkinfo           --------------------------
	.section	.note.nv.tkinfo,"",@"SHT_NOTE"
	.sectionflags	@"SHF_NOTE_NV_TKINFO"
	.tkinfo
        /*0018*/ 	.word	0x00000002
        /*0030*/ 	.string	""
        /*0030*/ 	.string	"ptxas"
        /*0030*/ 	.string	"Cuda compilation tools, release 13.0, V13.0.88"
        /*0030*/ 	.string	"Build cuda_13.0.r13.0/compiler.36424714_0"
        /*0030*/ 	.string	"-arch sm_100 -m 64 "



//--------------------- .note.nv.cuinfo           --------------------------
	.section	.note.nv.cuinfo,"",@"SHT_NOTE"
	.sectionflags	@"SHF_NOTE_NV_CUINFO"
        /*0018*/ 	.short	0x0002
        /*001a*/ 	.short	0x0064
        /*001c*/ 	.short	0x0082
	.zero		2


//--------------------- .nv.info                  --------------------------
	.section	.nv.info,"",@"SHT_CUDA_INFO"
	.align	4


	//----- nvinfo : EIATTR_REGCOUNT
	.align		4
        /*0000*/ 	.byte	0x04, 0x2f
        /*0002*/ 	.short	(.L_1 - .L_0)
	.align		4
.L_0:
        /*0004*/ 	.word	index@(_Z13parallel_scanPfS_i)
        /*0008*/ 	.word	0x0000000c


	//----- nvinfo : EIATTR_FRAME_SIZE
	.align		4
.L_1:
        /*000c*/ 	.byte	0x04, 0x11
        /*000e*/ 	.short	(.L_3 - .L_2)
	.align		4
.L_2:
        /*0010*/ 	.word	index@(_Z13parallel_scanPfS_i)
        /*0014*/ 	.word	0x00000000


	//----- nvinfo : EIATTR_MIN_STACK_SIZE
	.align		4
.L_3:
        /*0018*/ 	.byte	0x04, 0x12
        /*001a*/ 	.short	(.L_5 - .L_4)
	.align		4
.L_4:
        /*001c*/ 	.word	index@(_Z13parallel_scanPfS_i)
        /*0020*/ 	.word	0x00000000
.L_5:


//--------------------- .nv.compat                --------------------------
	.section	.nv.compat,"",@"SHT_CUDA_COMPAT_INFO"
	.align	4
        /*0000*/ 	.byte	0x02, 0x09, 0x00, 0x00, 0x02, 0x02, 0x01, 0x00, 0x02, 0x05, 0x05, 0x00, 0x03, 0x07, 0x01, 0x01
        /*0010*/ 	.byte	0x02, 0x03, 0x00, 0x00, 0x02, 0x06, 0x01, 0x00, 0x04, 0x0b, 0x08, 0x00, 0x09, 0x00, 0x00, 0x00
        /*0020*/ 	.byte	0x00, 0x00, 0x00, 0x00


//--------------------- .nv.info._Z13parallel_scanPfS_i --------------------------
	.section	.nv.info._Z13parallel_scanPfS_i,"",@"SHT_CUDA_INFO"
	.sectionflags	@""
	.align	4


	//----- nvinfo : EIATTR_CUDA_API_VERSION
	.align		4
        /*0000*/ 	.byte	0x04, 0x37
        /*0002*/ 	.short	(.L_7 - .L_6)
.L_6:
        /*0004*/ 	.word	0x00000082


	//----- nvinfo : EIATTR_KPARAM_INFO
	.align		4
.L_7:
        /*0008*/ 	.byte	0x04, 0x17
        /*000a*/ 	.short	(.L_9 - .L_8)
.L_8:
        /*000c*/ 	.word	0x00000000
        /*0010*/ 	.short	0x0002
        /*0012*/ 	.short	0x0010
        /*0014*/ 	.byte	0x00, 0xf0, 0x11, 0x00


	//----- nvinfo : EIATTR_KPARAM_INFO
	.align		4
.L_9:
        /*0018*/ 	.byte	0x04, 0x17
        /*001a*/ 	.short	(.L_11 - .L_10)
.L_10:
        /*001c*/ 	.word	0x00000000
        /*0020*/ 	.short	0x0001
        /*0022*/ 	.short	0x0008
        /*0024*/ 	.byte	0x00, 0xf5, 0x21, 0x00


	//----- nvinfo : EIATTR_KPARAM_INFO
	.align		4
.L_11:
        /*0028*/ 	.byte	0x04, 0x17
        /*002a*/ 	.short	(.L_13 - .L_12)
.L_12:
        /*002c*/ 	.word	0x00000000
        /*0030*/ 	.short	0x0000
        /*0032*/ 	.short	0x0000
        /*0034*/ 	.byte	0x00, 0xf5, 0x21, 0x00


	//----- nvinfo : EIATTR_SPARSE_MMA_MASK
	.align		4
.L_13:
        /*0038*/ 	.byte	0x03, 0x50
        /*003a*/ 	.short	0x0000


	//----- nvinfo : EIATTR_MAXREG_COUNT
	.align		4
        /*003c*/ 	.byte	0x03, 0x1b
        /*003e*/ 	.short	0x00ff


	//----- nvinfo : EIATTR_NUM_BARRIERS
	.align		4
        /*0040*/ 	.byte	0x02, 0x4c
        /*0042*/ 	.byte	0x01
	.zero		1


	//----- nvinfo : EIATTR_MERCURY_ISA_VERSION
	.align		4
        /*0044*/ 	.byte	0x03, 0x5f
        /*0046*/ 	.short	0x0101


	//----- nvinfo : EIATTR_VRC_CTA_INIT_COUNT
	.align		4
        /*0048*/ 	.byte	0x02, 0x4a
	.zero		1
	.zero		1


	//----- nvinfo : EIATTR_EXIT_INSTR_OFFSETS
	.align		4
        /*004c*/ 	.byte	0x04, 0x1c
        /*004e*/ 	.short	(.L_15 - .L_14)


	//   ....[0]....
.L_14:
        /*0050*/ 	.word	0x000003b0


	//----- nvinfo : EIATTR_CRS_STACK_SIZE
	.align		4
.L_15:
        /*0054*/ 	.byte	0x04, 0x1e
        /*0056*/ 	.short	(.L_17 - .L_16)
.L_16:
        /*0058*/ 	.word	0x00000000


	//----- nvinfo : EIATTR_CBANK_PARAM_SIZE
	.align		4
.L_17:
        /*005c*/ 	.byte	0x03, 0x19
        /*005e*/ 	.short	0x0014


	//----- nvinfo : EIATTR_PARAM_CBANK
	.align		4
        /*0060*/ 	.byte	0x04, 0x0a
        /*0062*/ 	.short	(.L_19 - .L_18)
	.align		4
.L_18:
        /*0064*/ 	.word	index@(.nv.constant0._Z13parallel_scanPfS_i)
        /*0068*/ 	.short	0x0380
        /*006a*/ 	.short	0x0014


	//----- nvinfo : EIATTR_SW_WAR
	.align		4
.L_19:
        /*006c*/ 	.byte	0x04, 0x36
        /*006e*/ 	.short	(.L_21 - .L_20)
.L_20:
        /*0070*/ 	.word	0x00000008
.L_21:


//--------------------- .nv.callgraph             --------------------------
	.section	.nv.callgraph,"",@"SHT_CUDA_CALLGRAPH"
	.align	4
	.sectionentsize	8
	.align		4
        /*0000*/ 	.word	0x00000000
	.align		4
        /*0004*/ 	.word	0xffffffff
	.align		4
        /*0008*/ 	.word	0x00000000
	.align		4
        /*000c*/ 	.word	0xfffffffe
	.align		4
        /*0010*/ 	.word	0x00000000
	.align		4
        /*0014*/ 	.word	0xfffffffd
	.align		4
        /*0018*/ 	.word	0x00000000
	.align		4
        /*001c*/ 	.word	0xfffffffc


//--------------------- .text._Z13parallel_scanPfS_i --------------------------
	.section	.text._Z13parallel_scanPfS_i,"ax",@progbits
	.align	128
        .global         _Z13parallel_scanPfS_i
        .type           _Z13parallel_scanPfS_i,@function
        .size           _Z13parallel_scanPfS_i,(.L_x_6 - _Z13parallel_scanPfS_i)
        .other          _Z13parallel_scanPfS_i,@"STO_CUDA_ENTRY STV_DEFAULT"
_Z13parallel_scanPfS_i:
.text._Z13parallel_scanPfS_i:
[----:B------:R-:W-:Y:S01]  /*0000*/  LDC R1, c[0x0][0x37c] ;  /* 0x0000df00ff017b82 */ /* 0x000fe20000000800 */
[----:B------:R-:W0:Y:S01]  /*0010*/  S2R R0, SR_TID.X ;  /* 0x0000000000007919 */ /* 0x000e220000002100 */
[----:B------:R-:W1:Y:S01]  /*0020*/  LDCU.64 UR6, c[0x0][0x358] ;  /* 0x00006b00ff0677ac */ /* 0x000e620008000a00 */
[----:B------:R-:W-:Y:S01]  /*0030*/  HFMA2 R4, -RZ, RZ, 0, 0 ;  /* 0x00000000ff047431 */ /* 0x000fe200000001ff */
[----:B0-----:R-:W-:-:S13]  /*0040*/  ISETP.NE.AND P0, PT, R0, RZ, PT ;  /* 0x000000ff0000720c */ /* 0x001fda0003f05270 */
[----:B------:R-:W0:Y:S01]  /*0050*/  @P0 LDC.64 R2, c[0x0][0x388] ;  /* 0x0000e200ff020b82 */ /* 0x000e220000000a00 */
[----:B------:R-:W-:-:S05]  /*0060*/  @P0 IADD3 R5, PT, PT, R0, -0x1, RZ ;  /* 0xffffffff00050810 */ /* 0x000fca0007ffe0ff */
[----:B0-----:R-:W-:-:S05]  /*0070*/  @P0 IMAD.WIDE.U32 R2, R5, 0x4, R2 ;  /* 0x0000000405020825 */ /* 0x001fca00078e0002 */
[----:B-1----:R-:W2:Y:S01]  /*0080*/  @P0 LDG.E R4, desc[UR6][R2.64] ;  /* 0x0000000602040981 */ /* 0x002ea2000c1e1900 */
[----:B------:R-:W0:Y:S01]  /*0090*/  S2UR UR5, SR_CgaCtaId ;  /* 0x00000000000579c3 */ /* 0x000e220000008800 */
[----:B------:R-:W-:Y:S01]  /*00a0*/  UMOV UR4, 0x400 ;  /* 0x0000040000047882 */ /* 0x000fe20000000000 */
[----:B------:R-:W-:Y:S01]  /*00b0*/  MOV R6, RZ ;  /* 0x000000ff00067202 */ /* 0x000fe20000000f00 */
[----:B0-----:R-:W-:Y:S01]  /*00c0*/  ULEA UR4, UR5, UR4, 0x18 ;  /* 0x0000000405047291 */ /* 0x001fe2000f8ec0ff */
[----:B------:R-:W0:Y:S05]  /*00d0*/  LDCU UR5, c[0x0][0x390] ;  /* 0x00007200ff0577ac */ /* 0x000e2a0008000800 */
[----:B------:R-:W-:Y:S01]  /*00e0*/  LEA R5, R0, UR4, 0x2 ;  /* 0x0000000400057c11 */ /* 0x000fe2000f8e10ff */
[----:B0-----:R-:W-:-:S05]  /*00f0*/  IMAD.U32 R9, RZ, RZ, UR5 ;  /* 0x00000005ff097e24 */ /* 0x001fca000f8e00ff */
[----:B------:R-:W-:Y:S01]  /*0100*/  ISETP.GE.AND P0, PT, R9, 0x2, PT ;  /* 0x000000020900780c */ /* 0x000fe20003f06270 */
[----:B--2---:R0:W-:Y:S01]  /*0110*/  STS [R5], R4 ;  /* 0x0000000405007388 */ /* 0x0041e20000000800 */
[----:B------:R-:W-:Y:S11]  /*0120*/  BAR.SYNC.DEFER_BLOCKING 0x0 ;  /* 0x0000000000007b1d */ /* 0x000ff60000010000 */
[----:B------:R-:W-:Y:S05]  /*0130*/  @!P0 BRA `(.L_x_0) ;  /* 0x0000000000848947 */ /* 0x000fea0003800000 */
[----:B------:R-:W-:Y:S01]  /*0140*/  BSSY.RECONVERGENT B0, `(.L_x_0) ;  /* 0x0000020000007945 */ /* 0x000fe20003800200 */
[----:B------:R-:W-:Y:S01]  /*0150*/  IMAD.MOV.U32 R3, RZ, RZ, RZ ;  /* 0x000000ffff037224 */ /* 0x000fe200078e00ff */
[----:B------:R-:W-:Y:S01]  /*0160*/  MOV R7, 0x1 ;  /* 0x0000000100077802 */ /* 0x000fe20000000f00 */
[----:B------:R-:W1:Y:S06]  /*0170*/  LDCU UR5, c[0x0][0x390] ;  /* 0x00007200ff0577ac */ /* 0x000e6c0008000800 */
.L_x_4:
[----:B------:R-:W-:Y:S01]  /*0180*/  ISETP.GE.AND P0, PT, R0, R7, PT ;  /* 0x000000070000720c */ /* 0x000fe20003f06270 */
[----:B------:R-:W-:Y:S01]  /*0190*/  BSSY.RECONVERGENT B1, `(.L_x_1) ;  /* 0x0000015000017945 */ /* 0x000fe20003800200 */
[----:B------:R-:W-:-:S11]  /*01a0*/  LOP3.LUT R6, R3, 0x1, RZ, 0x3c, !PT ;  /* 0x0000000103067812 */ /* 0x000fd600078e3cff */
[----:B------:R-:W-:Y:S05]  /*01b0*/  @!P0 BRA `(.L_x_2) ;  /* 0x00000000002c8947 */ /* 0x000fea0003800000 */
[----:B-1----:R-:W-:-:S04]  /*01c0*/  IMAD.U32 R9, RZ, RZ, UR5 ;  /* 0x00000005ff097e24 */ /* 0x002fc8000f8e00ff */
[-C--:B------:R-:W-:Y:S02]  /*01d0*/  IMAD R2, R3, R9.reuse, R0 ;  /* 0x0000000903027224 */ /* 0x080fe400078e0200 */
[----:B0-----:R-:W-:-:S03]  /*01e0*/  IMAD R4, R6, R9, RZ ;  /* 0x0000000906047224 */ /* 0x001fc600078e02ff */
[----:B------:R-:W-:Y:S01]  /*01f0*/  IADD3 R2, PT, PT, R2, -R7, RZ ;  /* 0x8000000702027210 */ /* 0x000fe20007ffe0ff */
[----:B------:R-:W-:-:S03]  /*0200*/  IMAD R4, R4, 0x4, R5 ;  /* 0x0000000404047824 */ /* 0x000fc600078e0205 */
[----:B------:R-:W-:Y:S02]  /*0210*/  LEA R2, R2, UR4, 0x2 ;  /* 0x0000000402027c11 */ /* 0x000fe4000f8e10ff */
[----:B------:R-:W-:Y:S04]  /*0220*/  LDS R3, [R4] ;  /* 0x0000000004037984 */ /* 0x000fe80000000800 */
[----:B------:R-:W0:Y:S02]  /*0230*/  LDS R2, [R2] ;  /* 0x0000000002027984 */ /* 0x000e240000000800 */
[----:B0-----:R-:W-:-:S05]  /*0240*/  FADD R3, R2, R3 ;  /* 0x0000000302037221 */ /* 0x001fca0000000000 */
[----:B------:R0:W-:Y:S01]  /*0250*/  STS [R4], R3 ;  /* 0x0000000304007388 */ /* 0x0001e20000000800 */
[----:B------:R-:W-:Y:S05]  /*0260*/  BRA `(.L_x_3) ;  /* 0x00000000001c7947 */ /* 0x000fea0003800000 */
.L_x_2:
[----:B-1----:R-:W-:-:S05]  /*0270*/  MOV R9, UR5 ;  /* 0x0000000500097c02 */ /* 0x002fca0008000f00 */
[-C--:B------:R-:W-:Y:S02]  /*0280*/  IMAD R2, R3, R9.reuse, RZ ;  /* 0x0000000903027224 */ /* 0x080fe400078e02ff */
[----:B0-----:R-:W-:Y:S02]  /*0290*/  IMAD R4, R6, R9, RZ ;  /* 0x0000000906047224 */ /* 0x001fe400078e02ff */
[----:B------:R-:W-:-:S03]  /*02a0*/  IMAD R2, R2, 0x4, R5 ;  /* 0x0000000402027824 */ /* 0x000fc600078e0205 */
[----:B------:R-:W-:-:S03]  /*02b0*/  LEA R3, R4, R5, 0x2 ;  /* 0x0000000504037211 */ /* 0x000fc600078e10ff */
[----:B------:R-:W0:Y:S04]  /*02c0*/  LDS R2, [R2] ;  /* 0x0000000002027984 */ /* 0x000e280000000800 */
[----:B0-----:R1:W-:Y:S02]  /*02d0*/  STS [R3], R2 ;  /* 0x0000000203007388 */ /* 0x0013e40000000800 */
.L_x_3:
[----:B------:R-:W-:Y:S05]  /*02e0*/  BSYNC.RECONVERGENT B1 ;  /* 0x0000000000017941 */ /* 0x000fea0003800200 */
.L_x_1:
[----:B------:R-:W-:Y:S01]  /*02f0*/  IMAD.SHL.U32 R7, R7, 0x2, RZ ;  /* 0x0000000207077824 */ /* 0x000fe200078e00ff */
[----:B------:R-:W-:Y:S01]  /*0300*/  BAR.SYNC.DEFER_BLOCKING 0x0 ;  /* 0x0000000000007b1d */ /* 0x000fe20000010000 */
[----:B01----:R-:W-:-:S03]  /*0310*/  MOV R3, R6 ;  /* 0x0000000600037202 */ /* 0x003fc60000000f00 */
[----:B------:R-:W-:-:S13]  /*0320*/  ISETP.GE.AND P0, PT, R7, R9, PT ;  /* 0x000000090700720c */ /* 0x000fda0003f06270 */
[----:B------:R-:W-:Y:S05]  /*0330*/  @!P0 BRA `(.L_x_4) ;  /* 0xfffffffc00908947 */ /* 0x000fea000383ffff */
[----:B------:R-:W-:Y:S05]  /*0340*/  BSYNC.RECONVERGENT B0 ;  /* 0x0000000000007941 */ /* 0x000fea0003800200 */
.L_x_0:
[----:B------:R-:W-:Y:S01]  /*0350*/  IMAD R6, R6, R9, RZ ;  /* 0x0000000906067224 */ /* 0x000fe200078e02ff */
[----:B------:R-:W1:Y:S03]  /*0360*/  LDC.64 R2, c[0x0][0x380] ;  /* 0x0000e000ff027b82 */ /* 0x000e660000000a00 */
[----:B------:R-:W-:-:S05]  /*0370*/  IMAD R6, R6, 0x4, R5 ;  /* 0x0000000406067824 */ /* 0x000fca00078e0205 */
[----:B0-----:R-:W0:Y:S01]  /*0380*/  LDS R5, [R6] ;  /* 0x0000000006057984 */ /* 0x001e220000000800 */
[----:B-1----:R-:W-:-:S05]  /*0390*/  IMAD.WIDE.U32 R2, R0, 0x4, R2 ;  /* 0x0000000400027825 */ /* 0x002fca00078e0002 */
[----:B0-----:R-:W-:Y:S01]  /*03a0*/  STG.E desc[UR6][R2.64], R5 ;  /* 0x0000000502007986 */ /* 0x001fe2000c101906 */
[----:B------:R-:W-:Y:S05]  /*03b0*/  EXIT ;  /* 0x000000000000794d */ /* 0x000fea0003800000 */
.L_x_5:
[----:B------:R-:W-:-:S00]  /*03c0*/  BRA `(.L_x_5) ;  /* 0xfffffffc00fc7947 */ /* 0x000fc0000383ffff */
[----:B------:R-:W-:-:S00]  /*03d0*/  NOP ;  /* 0x0000000000007918 */ /* 0x000fc00000000000 */
        /* <DEDUP_REMOVED lines=10> */
.L_x_6:


//--------------------- .nv.shared._Z13parallel_scanPfS_i --------------------------
	.section	.nv.shared._Z13parallel_scanPfS_i,"aw",@nobits
	.sectionflags	@""
	.align	16
	.zero		1024


//--------------------- .nv.shared.reserved.0     --------------------------
	.section	.nv.shared.reserved.0,"aw",@nobits
	.weak		__nv_reservedSMEM_offset_0_alias
	.size		__nv_reservedSMEM_offset_0_alias, 0, 64
	.other		__nv_reservedSMEM_offset_0_alias,@"STO_CUDA_RESERVED_SHARED STV_DEFAULT"
__nv_reservedSMEM_offset_0_alias:
	.zero		0
	.zero		64


//--------------------- .nv.constant0._Z13parallel_scanPfS_i --------------------------
	.section	.nv.constant0._Z13parallel_scanPfS_i,"a",@progbits
	.sectionflags	@""
	.align	4
.nv.constant0._Z13parallel_scanPfS_i:
	.zero		916


//--------------------- SYMBOLS --------------------------

	.type		.nv.reservedSmem.offset0,@object
	.size		.nv.reservedSmem.offset0,0x4
	.type		.nv.reservedSmem.cap,@object
	.size		.nv.reservedSmem.cap,0x4
